//
// Generated by NVIDIA NVVM Compiler
//
// Compiler Build ID: CL-36424714
// Cuda compilation tools, release 13.0, V13.0.88
// Based on NVVM 20.0.0
//

.version 9.0
.target sm_100
.address_size 64

	// .globl	_Z6kernelPiS_Pxxi
// _ZZ10P_chasing2PiS_PxxiE8s_tvalue has been demoted
// _ZZ10P_chasing2PiS_PxxiE7s_index has been demoted

.visible .entry _Z6kernelPiS_Pxxi(
	.param .u64 .ptr .align 1 _Z6kernelPiS_Pxxi_param_0,
	.param .u64 .ptr .align 1 _Z6kernelPiS_Pxxi_param_1,
	.param .u64 .ptr .align 1 _Z6kernelPiS_Pxxi_param_2,
	.param .u64 _Z6kernelPiS_Pxxi_param_3,
	.param .u32 _Z6kernelPiS_Pxxi_param_4
)
{
	.reg .pred 	%p<18>;
	.reg .b32 	%r<135>;
	.reg .b64 	%rd<133>;
	// demoted variable
	.shared .align 8 .b8 _ZZ10P_chasing2PiS_PxxiE8s_tvalue[32768];
	// demoted variable
	.shared .align 4 .b8 _ZZ10P_chasing2PiS_PxxiE7s_index[16384];
	ld.param.u64 	%rd28, [_Z6kernelPiS_Pxxi_param_0];
	ld.param.u64 	%rd30, [_Z6kernelPiS_Pxxi_param_1];
	ld.param.u64 	%rd31, [_Z6kernelPiS_Pxxi_param_2];
	ld.param.u64 	%rd29, [_Z6kernelPiS_Pxxi_param_3];
	ld.param.u32 	%r132, [_Z6kernelPiS_Pxxi_param_4];
	cvta.to.global.u64 	%rd1, %rd31;
	cvta.to.global.u64 	%rd2, %rd30;
	// begin inline asm
	.reg .u64 t1;
	.reg .u64 t2;
	
	// end inline asm
	setp.lt.s64 	%p1, %rd29, 1;
	@%p1 bra 	$L__BB0_23;
	and.b64  	%rd3, %rd29, 7;
	setp.lt.u64 	%p2, %rd29, 8;
	mov.b64 	%rd123, 0;
	@%p2 bra 	$L__BB0_4;
	mov.u32 	%r19, _ZZ10P_chasing2PiS_PxxiE7s_index;
	add.s32 	%r131, %r19, 16;
	mov.u32 	%r20, _ZZ10P_chasing2PiS_PxxiE8s_tvalue;
	add.s32 	%r130, %r20, 32;
	and.b64  	%rd123, %rd29, 9223372036854775800;
	mov.u64 	%rd126, %rd123;
$L__BB0_3:
	.pragma "nounroll";
	mov.b32 	%r44, 4;
	// begin inline asm
	mul.wide.u32 t1, %r132, %r44;
	add.u64 t2, t1, %rd28;
	mov.u64 %rd33, %clock64;
	ld.global.u32 %r21, [t2];
	
	// end inline asm
	st.shared.u32 	[%r131+-16], %r21;
	// begin inline asm
	mov.u64 %rd35, %clock64;
	// end inline asm
	sub.s64 	%rd57, %rd35, %rd33;
	st.shared.u64 	[%r130+-32], %rd57;
	// begin inline asm
	mul.wide.u32 t1, %r21, %r44;
	add.u64 t2, t1, %rd28;
	mov.u64 %rd36, %clock64;
	ld.global.u32 %r24, [t2];
	
	// end inline asm
	st.shared.u32 	[%r131+-12], %r24;
	// begin inline asm
	mov.u64 %rd38, %clock64;
	// end inline asm
	sub.s64 	%rd58, %rd38, %rd36;
	st.shared.u64 	[%r130+-24], %rd58;
	// begin inline asm
	mul.wide.u32 t1, %r24, %r44;
	add.u64 t2, t1, %rd28;
	mov.u64 %rd39, %clock64;
	ld.global.u32 %r27, [t2];
	
	// end inline asm
	st.shared.u32 	[%r131+-8], %r27;
	// begin inline asm
	mov.u64 %rd41, %clock64;
	// end inline asm
	sub.s64 	%rd59, %rd41, %rd39;
	st.shared.u64 	[%r130+-16], %rd59;
	// begin inline asm
	mul.wide.u32 t1, %r27, %r44;
	add.u64 t2, t1, %rd28;
	mov.u64 %rd42, %clock64;
	ld.global.u32 %r30, [t2];
	
	// end inline asm
	st.shared.u32 	[%r131+-4], %r30;
	// begin inline asm
	mov.u64 %rd44, %clock64;
	// end inline asm
	sub.s64 	%rd60, %rd44, %rd42;
	st.shared.u64 	[%r130+-8], %rd60;
	// begin inline asm
	mul.wide.u32 t1, %r30, %r44;
	add.u64 t2, t1, %rd28;
	mov.u64 %rd45, %clock64;
	ld.global.u32 %r33, [t2];
	
	// end inline asm
	st.shared.u32 	[%r131], %r33;
	// begin inline asm
	mov.u64 %rd47, %clock64;
	// end inline asm
	sub.s64 	%rd61, %rd47, %rd45;
	st.shared.u64 	[%r130], %rd61;
	// begin inline asm
	mul.wide.u32 t1, %r33, %r44;
	add.u64 t2, t1, %rd28;
	mov.u64 %rd48, %clock64;
	ld.global.u32 %r36, [t2];
	
	// end inline asm
	st.shared.u32 	[%r131+4], %r36;
	// begin inline asm
	mov.u64 %rd50, %clock64;
	// end inline asm
	sub.s64 	%rd62, %rd50, %rd48;
	st.shared.u64 	[%r130+8], %rd62;
	// begin inline asm
	mul.wide.u32 t1, %r36, %r44;
	add.u64 t2, t1, %rd28;
	mov.u64 %rd51, %clock64;
	ld.global.u32 %r39, [t2];
	
	// end inline asm
	st.shared.u32 	[%r131+8], %r39;
	// begin inline asm
	mov.u64 %rd53, %clock64;
	// end inline asm
	sub.s64 	%rd63, %rd53, %rd51;
	st.shared.u64 	[%r130+16], %rd63;
	// begin inline asm
	mul.wide.u32 t1, %r39, %r44;
	add.u64 t2, t1, %rd28;
	mov.u64 %rd54, %clock64;
	ld.global.u32 %r132, [t2];
	
	// end inline asm
	st.shared.u32 	[%r131+12], %r132;
	// begin inline asm
	mov.u64 %rd56, %clock64;
	// end inline asm
	sub.s64 	%rd64, %rd56, %rd54;
	st.shared.u64 	[%r130+24], %rd64;
	add.s64 	%rd126, %rd126, -8;
	add.s32 	%r131, %r131, 32;
	add.s32 	%r130, %r130, 64;
	setp.eq.s64 	%p3, %rd126, 0;
	@%p3 bra 	$L__BB0_4;
	bra.uni 	$L__BB0_3;
$L__BB0_4:
	setp.eq.s64 	%p4, %rd3, 0;
	@%p4 bra 	$L__BB0_12;
	and.b64  	%rd6, %rd29, 3;
	setp.lt.u64 	%p5, %rd3, 4;
	@%p5 bra 	$L__BB0_7;
	mov.b32 	%r56, 4;
	// begin inline asm
	mul.wide.u32 t1, %r132, %r56;
	add.u64 t2, t1, %rd28;
	mov.u64 %rd65, %clock64;
	ld.global.u32 %r45, [t2];
	
	// end inline asm
	cvt.u32.u64 	%r57, %rd123;
	shl.b32 	%r58, %r57, 2;
	mov.u32 	%r59, _ZZ10P_chasing2PiS_PxxiE7s_index;
	add.s32 	%r60, %r59, %r58;
	st.shared.u32 	[%r60], %r45;
	// begin inline asm
	mov.u64 %rd67, %clock64;
	// end inline asm
	sub.s64 	%rd77, %rd67, %rd65;
	shl.b32 	%r61, %r57, 3;
	mov.u32 	%r62, _ZZ10P_chasing2PiS_PxxiE8s_tvalue;
	add.s32 	%r63, %r62, %r61;
	st.shared.u64 	[%r63], %rd77;
	// begin inline asm
	mul.wide.u32 t1, %r45, %r56;
	add.u64 t2, t1, %rd28;
	mov.u64 %rd68, %clock64;
	ld.global.u32 %r48, [t2];
	
	// end inline asm
	st.shared.u32 	[%r60+4], %r48;
	// begin inline asm
	mov.u64 %rd70, %clock64;
	// end inline asm
	sub.s64 	%rd78, %rd70, %rd68;
	st.shared.u64 	[%r63+8], %rd78;
	// begin inline asm
	mul.wide.u32 t1, %r48, %r56;
	add.u64 t2, t1, %rd28;
	mov.u64 %rd71, %clock64;
	ld.global.u32 %r51, [t2];
	
	// end inline asm
	st.shared.u32 	[%r60+8], %r51;
	// begin inline asm
	mov.u64 %rd73, %clock64;
	// end inline asm
	sub.s64 	%rd79, %rd73, %rd71;
	st.shared.u64 	[%r63+16], %rd79;
	// begin inline asm
	mul.wide.u32 t1, %r51, %r56;
	add.u64 t2, t1, %rd28;
	mov.u64 %rd74, %clock64;
	ld.global.u32 %r132, [t2];
	
	// end inline asm
	st.shared.u32 	[%r60+12], %r132;
	// begin inline asm
	mov.u64 %rd76, %clock64;
	// end inline asm
	sub.s64 	%rd80, %rd76, %rd74;
	st.shared.u64 	[%r63+24], %rd80;
	add.s64 	%rd123, %rd123, 4;
$L__BB0_7:
	setp.eq.s64 	%p6, %rd6, 0;
	@%p6 bra 	$L__BB0_12;
	setp.eq.s64 	%p7, %rd6, 1;
	@%p7 bra 	$L__BB0_10;
	mov.b32 	%r69, 4;
	// begin inline asm
	mul.wide.u32 t1, %r132, %r69;
	add.u64 t2, t1, %rd28;
	mov.u64 %rd81, %clock64;
	ld.global.u32 %r64, [t2];
	
	// end inline asm
	cvt.u32.u64 	%r70, %rd123;
	shl.b32 	%r71, %r70, 2;
	mov.u32 	%r72, _ZZ10P_chasing2PiS_PxxiE7s_index;
	add.s32 	%r73, %r72, %r71;
	st.shared.u32 	[%r73], %r64;
	// begin inline asm
	mov.u64 %rd83, %clock64;
	// end inline asm
	sub.s64 	%rd87, %rd83, %rd81;
	shl.b32 	%r74, %r70, 3;
	mov.u32 	%r75, _ZZ10P_chasing2PiS_PxxiE8s_tvalue;
	add.s32 	%r76, %r75, %r74;
	st.shared.u64 	[%r76], %rd87;
	// begin inline asm
	mul.wide.u32 t1, %r64, %r69;
	add.u64 t2, t1, %rd28;
	mov.u64 %rd84, %clock64;
	ld.global.u32 %r132, [t2];
	
	// end inline asm
	st.shared.u32 	[%r73+4], %r132;
	// begin inline asm
	mov.u64 %rd86, %clock64;
	// end inline asm
	sub.s64 	%rd88, %rd86, %rd84;
	st.shared.u64 	[%r76+8], %rd88;
	add.s64 	%rd123, %rd123, 2;
$L__BB0_10:
	and.b64  	%rd89, %rd29, 1;
	setp.eq.b64 	%p8, %rd89, 1;
	not.pred 	%p9, %p8;
	@%p9 bra 	$L__BB0_12;
	mov.b32 	%r79, 4;
	// begin inline asm
	mul.wide.u32 t1, %r132, %r79;
	add.u64 t2, t1, %rd28;
	mov.u64 %rd90, %clock64;
	ld.global.u32 %r77, [t2];
	
	// end inline asm
	cvt.u32.u64 	%r80, %rd123;
	shl.b32 	%r81, %r80, 2;
	mov.u32 	%r82, _ZZ10P_chasing2PiS_PxxiE7s_index;
	add.s32 	%r83, %r82, %r81;
	st.shared.u32 	[%r83], %r77;
	// begin inline asm
	mov.u64 %rd92, %clock64;
	// end inline asm
	sub.s64 	%rd93, %rd92, %rd90;
	shl.b32 	%r84, %r80, 3;
	mov.u32 	%r85, _ZZ10P_chasing2PiS_PxxiE8s_tvalue;
	add.s32 	%r86, %r85, %r84;
	st.shared.u64 	[%r86], %rd93;
$L__BB0_12:
	setp.lt.u64 	%p10, %rd29, 8;
	mov.b64 	%rd130, 0;
	@%p10 bra 	$L__BB0_15;
	and.b64  	%rd130, %rd29, 9223372036854775800;
	add.s64 	%rd128, %rd2, 16;
	mov.u32 	%r89, _ZZ10P_chasing2PiS_PxxiE7s_index;
	add.s32 	%r134, %r89, 16;
	mov.u32 	%r90, _ZZ10P_chasing2PiS_PxxiE8s_tvalue;
	add.s32 	%r133, %r90, 32;
	add.s64 	%rd127, %rd1, 32;
	mov.u64 	%rd129, %rd130;
$L__BB0_14:
	.pragma "nounroll";
	ld.shared.u32 	%r91, [%r134+-16];
	st.global.u32 	[%rd128+-16], %r91;
	ld.shared.u64 	%rd95, [%r133+-32];
	st.global.u64 	[%rd127+-32], %rd95;
	ld.shared.u32 	%r92, [%r134+-12];
	st.global.u32 	[%rd128+-12], %r92;
	ld.shared.u64 	%rd96, [%r133+-24];
	st.global.u64 	[%rd127+-24], %rd96;
	ld.shared.u32 	%r93, [%r134+-8];
	st.global.u32 	[%rd128+-8], %r93;
	ld.shared.u64 	%rd97, [%r133+-16];
	st.global.u64 	[%rd127+-16], %rd97;
	ld.shared.u32 	%r94, [%r134+-4];
	st.global.u32 	[%rd128+-4], %r94;
	ld.shared.u64 	%rd98, [%r133+-8];
	st.global.u64 	[%rd127+-8], %rd98;
	ld.shared.u32 	%r95, [%r134];
	st.global.u32 	[%rd128], %r95;
	ld.shared.u64 	%rd99, [%r133];
	st.global.u64 	[%rd127], %rd99;
	ld.shared.u32 	%r96, [%r134+4];
	st.global.u32 	[%rd128+4], %r96;
	ld.shared.u64 	%rd100, [%r133+8];
	st.global.u64 	[%rd127+8], %rd100;
	ld.shared.u32 	%r97, [%r134+8];
	st.global.u32 	[%rd128+8], %r97;
	ld.shared.u64 	%rd101, [%r133+16];
	st.global.u64 	[%rd127+16], %rd101;
	ld.shared.u32 	%r98, [%r134+12];
	st.global.u32 	[%rd128+12], %r98;
	ld.shared.u64 	%rd102, [%r133+24];
	st.global.u64 	[%rd127+24], %rd102;
	add.s64 	%rd129, %rd129, -8;
	add.s32 	%r134, %r134, 32;
	add.s32 	%r133, %r133, 64;
	add.s64 	%rd128, %rd128, 32;
	add.s64 	%rd127, %rd127, 64;
	setp.ne.s64 	%p11, %rd129, 0;
	@%p11 bra 	$L__BB0_14;
$L__BB0_15:
	setp.eq.s64 	%p12, %rd3, 0;
	@%p12 bra 	$L__BB0_23;
	and.b64  	%rd23, %rd29, 3;
	setp.lt.u64 	%p13, %rd3, 4;
	@%p13 bra 	$L__BB0_18;
	cvt.u32.u64 	%r99, %rd130;
	shl.b32 	%r100, %r99, 2;
	mov.u32 	%r101, _ZZ10P_chasing2PiS_PxxiE7s_index;
	add.s32 	%r102, %r101, %r100;
	ld.shared.u32 	%r103, [%r102];
	shl.b64 	%rd103, %rd130, 2;
	add.s64 	%rd104, %rd2, %rd103;
	st.global.u32 	[%rd104], %r103;
	shl.b32 	%r104, %r99, 3;
	mov.u32 	%r105, _ZZ10P_chasing2PiS_PxxiE8s_tvalue;
	add.s32 	%r106, %r105, %r104;
	ld.shared.u64 	%rd105, [%r106];
	shl.b64 	%rd106, %rd130, 3;
	add.s64 	%rd107, %rd1, %rd106;
	st.global.u64 	[%rd107], %rd105;
	ld.shared.u32 	%r107, [%r102+4];
	st.global.u32 	[%rd104+4], %r107;
	ld.shared.u64 	%rd108, [%r106+8];
	st.global.u64 	[%rd107+8], %rd108;
	ld.shared.u32 	%r108, [%r102+8];
	st.global.u32 	[%rd104+8], %r108;
	ld.shared.u64 	%rd109, [%r106+16];
	st.global.u64 	[%rd107+16], %rd109;
	ld.shared.u32 	%r109, [%r102+12];
	st.global.u32 	[%rd104+12], %r109;
	ld.shared.u64 	%rd110, [%r106+24];
	st.global.u64 	[%rd107+24], %rd110;
	add.s64 	%rd130, %rd130, 4;
$L__BB0_18:
	setp.eq.s64 	%p14, %rd23, 0;
	@%p14 bra 	$L__BB0_23;
	setp.eq.s64 	%p15, %rd23, 1;
	@%p15 bra 	$L__BB0_21;
	cvt.u32.u64 	%r110, %rd130;
	shl.b32 	%r111, %r110, 2;
	mov.u32 	%r112, _ZZ10P_chasing2PiS_PxxiE7s_index;
	add.s32 	%r113, %r112, %r111;
	ld.shared.u32 	%r114, [%r113];
	shl.b64 	%rd111, %rd130, 2;
	add.s64 	%rd112, %rd2, %rd111;
	st.global.u32 	[%rd112], %r114;
	shl.b32 	%r115, %r110, 3;
	mov.u32 	%r116, _ZZ10P_chasing2PiS_PxxiE8s_tvalue;
	add.s32 	%r117, %r116, %r115;
	ld.shared.u64 	%rd113, [%r117];
	shl.b64 	%rd114, %rd130, 3;
	add.s64 	%rd115, %rd1, %rd114;
	st.global.u64 	[%rd115], %rd113;
	ld.shared.u32 	%r118, [%r113+4];
	st.global.u32 	[%rd112+4], %r118;
	ld.shared.u64 	%rd116, [%r117+8];
	st.global.u64 	[%rd115+8], %rd116;
	add.s64 	%rd130, %rd130, 2;
$L__BB0_21:
	and.b64  	%rd117, %rd29, 1;
	setp.eq.b64 	%p16, %rd117, 1;
	not.pred 	%p17, %p16;
	@%p17 bra 	$L__BB0_23;
	cvt.u32.u64 	%r119, %rd130;
	shl.b32 	%r120, %r119, 2;
	mov.u32 	%r121, _ZZ10P_chasing2PiS_PxxiE7s_index;
	add.s32 	%r122, %r121, %r120;
	ld.shared.u32 	%r123, [%r122];
	shl.b64 	%rd118, %rd130, 2;
	add.s64 	%rd119, %rd2, %rd118;
	st.global.u32 	[%rd119], %r123;
	shl.b32 	%r124, %r119, 3;
	mov.u32 	%r125, _ZZ10P_chasing2PiS_PxxiE8s_tvalue;
	add.s32 	%r126, %r125, %r124;
	ld.shared.u64 	%rd120, [%r126];
	shl.b64 	%rd121, %rd130, 3;
	add.s64 	%rd122, %rd1, %rd121;
	st.global.u64 	[%rd122], %rd120;
$L__BB0_23:
	ret;

}


// ===== COMPILED SASS (sm_100) =====

	.target	sm_100

	.elftype	@"ET_EXEC"


//--------------------- .note.nv.tkinfo           --------------------------
	.section	.note.nv.tkinfo,"",@"SHT_NOTE"
	.sectionflags	@"SHF_NOTE_NV_TKINFO"
	.tkinfo
        /*0018*/ 	.word	0x00000002
        /*0030*/ 	.string	""
        /*0030*/ 	.string	"ptxas"
        /*0030*/ 	.string	"Cuda compilation tools, release 13.0, V13.0.88"
        /*0030*/ 	.string	"Build cuda_13.0.r13.0/compiler.36424714_0"
        /*0030*/ 	.string	"-arch sm_100 -m 64 "



//--------------------- .note.nv.cuinfo           --------------------------
	.section	.note.nv.cuinfo,"",@"SHT_NOTE"
	.sectionflags	@"SHF_NOTE_NV_CUINFO"
        /*0018*/ 	.short	0x0002
        /*001a*/ 	.short	0x0064
        /*001c*/ 	.short	0x0082
	.zero		2


//--------------------- .nv.info                  --------------------------
	.section	.nv.info,"",@"SHT_CUDA_INFO"
	.align	4


	//----- nvinfo : EIATTR_REGCOUNT
	.align		4
        /*0000*/ 	.byte	0x04, 0x2f
        /*0002*/ 	.short	(.L_1 - .L_0)
	.align		4
.L_0:
        /*0004*/ 	.word	index@(_Z6kernelPiS_Pxxi)
        /*0008*/ 	.word	0x00000022


	//----- nvinfo : EIATTR_FRAME_SIZE
	.align		4
.L_1:
        /*000c*/ 	.byte	0x04, 0x11
        /*000e*/ 	.short	(.L_3 - .L_2)
	.align		4
.L_2:
        /*0010*/ 	.word	index@(_Z6kernelPiS_Pxxi)
        /*0014*/ 	.word	0x00000000


	//----- nvinfo : EIATTR_MIN_STACK_SIZE
	.align		4
.L_3:
        /*0018*/ 	.byte	0x04, 0x12
        /*001a*/ 	.short	(.L_5 - .L_4)
	.align		4
.L_4:
        /*001c*/ 	.word	index@(_Z6kernelPiS_Pxxi)
        /*0020*/ 	.word	0x00000000
.L_5:


//--------------------- .nv.compat                --------------------------
	.section	.nv.compat,"",@"SHT_CUDA_COMPAT_INFO"
	.align	4
        /*0000*/ 	.byte	0x02, 0x09, 0x00, 0x00, 0x02, 0x02, 0x01, 0x00, 0x02, 0x05, 0x05, 0x00, 0x03, 0x07, 0x01, 0x01
        /*0010*/ 	.byte	0x02, 0x03, 0x00, 0x00, 0x02, 0x06, 0x01, 0x00, 0x04, 0x0b, 0x08, 0x00, 0x09, 0x00, 0x00, 0x00
        /*0020*/ 	.byte	0x00, 0x00, 0x00, 0x00


//--------------------- .nv.info._Z6kernelPiS_Pxxi --------------------------
	.section	.nv.info._Z6kernelPiS_Pxxi,"",@"SHT_CUDA_INFO"
	.sectionflags	@""
	.align	4


	//----- nvinfo : EIATTR_CUDA_API_VERSION
	.align		4
        /*0000*/ 	.byte	0x04, 0x37
        /*0002*/ 	.short	(.L_7 - .L_6)
.L_6:
        /*0004*/ 	.word	0x00000082


	//----- nvinfo : EIATTR_KPARAM_INFO
	.align		4
.L_7:
        /*0008*/ 	.byte	0x04, 0x17
        /*000a*/ 	.short	(.L_9 - .L_8)
.L_8:
        /*000c*/ 	.word	0x00000000
        /*0010*/ 	.short	0x0004
        /*0012*/ 	.short	0x0020
        /*0014*/ 	.byte	0x00, 0xf0, 0x11, 0x00


	//----- nvinfo : EIATTR_KPARAM_INFO
	.align		4
.L_9:
        /*0018*/ 	.byte	0x04, 0x17
        /*001a*/ 	.short	(.L_11 - .L_10)
.L_10:
        /*001c*/ 	.word	0x00000000
        /*0020*/ 	.short	0x0003
        /*0022*/ 	.short	0x0018
        /*0024*/ 	.byte	0x00, 0xf0, 0x21, 0x00


	//----- nvinfo : EIATTR_KPARAM_INFO
	.align		4
.L_11:
        /*0028*/ 	.byte	0x04, 0x17
        /*002a*/ 	.short	(.L_13 - .L_12)
.L_12:
        /*002c*/ 	.word	0x00000000
        /*0030*/ 	.short	0x0002
        /*0032*/ 	.short	0x0010
        /*0034*/ 	.byte	0x00, 0xf5, 0x21, 0x00


	//----- nvinfo : EIATTR_KPARAM_INFO
	.align		4
.L_13:
        /*0038*/ 	.byte	0x04, 0x17
        /*003a*/ 	.short	(.L_15 - .L_14)
.L_14:
        /*003c*/ 	.word	0x00000000
        /*0040*/ 	.short	0x0001
        /*0042*/ 	.short	0x0008
        /*0044*/ 	.byte	0x00, 0xf5, 0x21, 0x00


	//----- nvinfo : EIATTR_KPARAM_INFO
	.align		4
.L_15:
        /*0048*/ 	.byte	0x04, 0x17
        /*004a*/ 	.short	(.L_17 - .L_16)
.L_16:
        /*004c*/ 	.word	0x00000000
        /*0050*/ 	.short	0x0000
        /*0052*/ 	.short	0x0000
        /*0054*/ 	.byte	0x00, 0xf5, 0x21, 0x00


	//----- nvinfo : EIATTR_SPARSE_MMA_MASK
	.align		4
.L_17:
        /*0058*/ 	.byte	0x03, 0x50
        /*005a*/ 	.short	0x0000


	//----- nvinfo : EIATTR_MAXREG_COUNT
	.align		4
        /*005c*/ 	.byte	0x03, 0x1b
        /*005e*/ 	.short	0x00ff


	//----- nvinfo : EIATTR_MERCURY_ISA_VERSION
	.align		4
        /*0060*/ 	.byte	0x03, 0x5f
        /*0062*/ 	.short	0x0101


	//----- nvinfo : EIATTR_VRC_CTA_INIT_COUNT
	.align		4
        /*0064*/ 	.byte	0x02, 0x4a
	.zero		1
	.zero		1


	//----- nvinfo : EIATTR_EXIT_INSTR_OFFSETS
	.align		4
        /*0068*/ 	.byte	0x04, 0x1c
        /*006a*/ 	.short	(.L_19 - .L_18)


	//   ....[0]....
.L_18:
        /*006c*/ 	.word	0x00000040


	//   ....[1]....
        /*0070*/ 	.word	0x00001030


	//   ....[2]....
        /*0074*/ 	.word	0x00001250


	//   ....[3]....
        /*0078*/ 	.word	0x00001410


	//   ....[4]....
        /*007c*/ 	.word	0x00001530


	//----- nvinfo : EIATTR_CBANK_PARAM_SIZE
	.align		4
.L_19:
        /*0080*/ 	.byte	0x03, 0x19
        /*0082*/ 	.short	0x0024


	//----- nvinfo : EIATTR_PARAM_CBANK
	.align		4
        /*0084*/ 	.byte	0x04, 0x0a
        /*0086*/ 	.short	(.L_21 - .L_20)
	.align		4
.L_20:
        /*0088*/ 	.word	index@(.nv.constant0._Z6kernelPiS_Pxxi)
        /*008c*/ 	.short	0x0380
        /*008e*/ 	.short	0x0024


	//----- nvinfo : EIATTR_SW_WAR
	.align		4
.L_21:
        /*0090*/ 	.byte	0x04, 0x36
        /*0092*/ 	.short	(.L_23 - .L_22)
.L_22:
        /*0094*/ 	.word	0x00000008
.L_23:


//--------------------- .nv.callgraph             --------------------------
	.section	.nv.callgraph,"",@"SHT_CUDA_CALLGRAPH"
	.align	4
	.sectionentsize	8
	.align		4
        /*0000*/ 	.word	0x00000000
	.align		4
        /*0004*/ 	.word	0xffffffff
	.align		4
        /*0008*/ 	.word	0x00000000
	.align		4
        /*000c*/ 	.word	0xfffffffe
	.align		4
        /*0010*/ 	.word	0x00000000
	.align		4
        /*0014*/ 	.word	0xfffffffd
	.align		4
        /*0018*/ 	.word	0x00000000
	.align		4
        /*001c*/ 	.word	0xfffffffc


//--------------------- .text._Z6kernelPiS_Pxxi   --------------------------
	.section	.text._Z6kernelPiS_Pxxi,"ax",@progbits
	.align	128
        .global         _Z6kernelPiS_Pxxi
        .type           _Z6kernelPiS_Pxxi,@function
        .size           _Z6kernelPiS_Pxxi,(.L_x_10 - _Z6kernelPiS_Pxxi)
        .other          _Z6kernelPiS_Pxxi,@"STO_CUDA_ENTRY STV_DEFAULT"
_Z6kernelPiS_Pxxi:
.text._Z6kernelPiS_Pxxi:
[----:B------:R-:W-:Y:S08]  /*0000*/  LDC R1, c[0x0][0x37c] ;  /* 0x0000df00ff017b82 */ /* 0x000ff00000000800 */
[----:B------:R-:W0:Y:S02]  /*0010*/  LDC.64 R4, c[0x0][0x398] ;  /* 0x0000e600ff047b82 */ /* 0x000e240000000a00 */
[----:B0-----:R-:W-:-:S04]  /*0020*/  ISETP.GE.U32.AND P0, PT, R4, 0x1, PT ;  /* 0x000000010400780c */ /* 0x001fc80003f06070 */
[----:B------:R-:W-:-:S13]  /*0030*/  ISETP.GE.AND.EX P0, PT, R5, RZ, PT, P0 ;  /* 0x000000ff0500720c */ /* 0x000fda0003f06300 */
[----:B------:R-:W-:Y:S05]  /*0040*/  @!P0 EXIT ;  /* 0x000000000000894d */ /* 0x000fea0003800000 */
[----:B------:R-:W0:Y:S01]  /*0050*/  LDCU UR4, c[0x0][0x3a0] ;  /* 0x00007400ff0477ac */ /* 0x000e220008000800 */
[C---:B------:R-:W-:Y:S01]  /*0060*/  ISETP.GE.U32.AND P0, PT, R4.reuse, 0x8, PT ;  /* 0x000000080400780c */ /* 0x040fe20003f06070 */
[----:B------:R-:W-:Y:S01]  /*0070*/  IMAD.MOV.U32 R0, RZ, RZ, RZ ;  /* 0x000000ffff007224 */ /* 0x000fe200078e00ff */
[----:B------:R-:W-:Y:S01]  /*0080*/  LOP3.LUT R25, R4, 0x7, RZ, 0xc0, !PT ;  /* 0x0000000704197812 */ /* 0x000fe200078ec0ff */
[----:B------:R-:W1:Y:S01]  /*0090*/  LDCU.64 UR12, c[0x0][0x358] ;  /* 0x00006b00ff0c77ac */ /* 0x000e620008000a00 */
[----:B------:R-:W-:Y:S01]  /*00a0*/  ISETP.GE.U32.AND.EX P0, PT, R5, RZ, PT, P0 ;  /* 0x000000ff0500720c */ /* 0x000fe20003f06100 */
[----:B0-----:R-:W-:-:S12]  /*00b0*/  IMAD.U32 R7, RZ, RZ, UR4 ;  /* 0x00000004ff077e24 */ /* 0x001fd8000f8e00ff */
[----:B------:R-:W-:Y:S05]  /*00c0*/  @!P0 BRA `(.L_x_0) ;  /* 0x0000000400488947 */ /* 0x000fea0003800000 */
[----:B------:R-:W0:Y:S01]  /*00d0*/  S2UR UR6, SR_CgaCtaId ;  /* 0x00000000000679c3 */ /* 0x000e220000008800 */
[----:B------:R-:W-:Y:S01]  /*00e0*/  UMOV UR4, 0x400 ;  /* 0x0000040000047882 */ /* 0x000fe20000000000 */
[----:B------:R-:W-:Y:S01]  /*00f0*/  LOP3.LUT R0, R4, 0xfffffff8, RZ, 0xc0, !PT ;  /* 0xfffffff804007812 */ /* 0x000fe200078ec0ff */
[----:B------:R-:W-:Y:S01]  /*0100*/  UIADD3 UR5, UPT, UPT, UR4, 0x8000, URZ ;  /* 0x0000800004057890 */ /* 0x000fe2000fffe0ff */
[----:B------:R-:W-:-:S03]  /*0110*/  LOP3.LUT R5, R5, 0x7fffffff, RZ, 0xc0, !PT ;  /* 0x7fffffff05057812 */ /* 0x000fc600078ec0ff */
[----:B------:R-:W-:Y:S01]  /*0120*/  IMAD.MOV.U32 R4, RZ, RZ, R0 ;  /* 0x000000ffff047224 */ /* 0x000fe200078e0000 */
[----:B------:R-:W2:Y:S01]  /*0130*/  LDC.64 R2, c[0x0][0x380] ;  /* 0x0000e000ff027b82 */ /* 0x000ea20000000a00 */
[----:B0-----:R-:W-:Y:S02]  /*0140*/  ULEA UR4, UR6, UR4, 0x18 ;  /* 0x0000000406047291 */ /* 0x001fe4000f8ec0ff */
[----:B------:R-:W-:Y:S02]  /*0150*/  ULEA UR5, UR6, UR5, 0x18 ;  /* 0x0000000506057291 */ /* 0x000fe4000f8ec0ff */
[----:B------:R-:W-:Y:S02]  /*0160*/  UIADD3 UR4, UPT, UPT, UR4, 0x20, URZ ;  /* 0x0000002004047890 */ /* 0x000fe4000fffe0ff */
[----:B------:R-:W-:-:S12]  /*0170*/  UIADD3 UR5, UPT, UPT, UR5, 0x10, URZ ;  /* 0x0000001005057890 */ /* 0x000fd8000fffe0ff */
.L_x_1:
[----:B--2---:R-:W-:Y:S01]  /*0180*/  IMAD.WIDE.U32 R6, R7, 0x4, R2 ;  /* 0x0000000407067825 */ /* 0x004fe200078e0002 */
[----:B------:R-:W-:-:S04]  /*0190*/  CS2R R8, SR_CLOCKLO ;  /* 0x0000000000087805 */ /* 0x000fc80000015000 */
[----:B-1----:R-:W2:Y:S04]  /*01a0*/  LDG.E R11, desc[UR12][R6.64] ;  /* 0x0000000c060b7981 */ /* 0x002ea8000c1e1900 */
[----:B--2---:R-:W-:Y:S01]  /*01b0*/  STS [UR5+-0x10], R11 ;  /* 0xfffff00bff007988 */ /* 0x004fe20008000805 */
[----:B------:R-:W-:-:S06]  /*01c0*/  CS2R R6, SR_CLOCKLO ;  /* 0x0000000000067805 */ /* 0x000fcc0000015000 */
[----:B------:R-:W-:-:S05]  /*01d0*/  IADD3 R8, P0, PT, -R8, R6, RZ ;  /* 0x0000000608087210 */ /* 0x000fca0007f1e1ff */
[----:B------:R-:W-:Y:S02]  /*01e0*/  IMAD.X R9, R7, 0x1, ~R9, P0 ;  /* 0x0000000107097824 */ /* 0x000fe400000e0e09 */
[----:B------:R-:W-:-:S03]  /*01f0*/  IMAD.WIDE.U32 R6, R11, 0x4, R2 ;  /* 0x000000040b067825 */ /* 0x000fc600078e0002 */
[----:B------:R0:W-:Y:S02]  /*0200*/  STS.64 [UR4+-0x20], R8 ;  /* 0xffffe008ff007988 */ /* 0x0001e40008000a04 */
[----:B0-----:R-:W-:Y:S02]  /*0210*/  CS2R R8, SR_CLOCKLO ;  /* 0x0000000000087805 */ /* 0x001fe40000015000 */
[----:B------:R-:W2:Y:S04]  /*0220*/  LDG.E R11, desc[UR12][R6.64] ;  /* 0x0000000c060b7981 */ /* 0x000ea8000c1e1900 */
        /* <DEDUP_REMOVED lines=24> */
[----:B--2---:R-:W-:Y:S01]  /*03b0*/  STS [UR5], R11 ;  /* 0x0000000bff007988 */ /* 0x004fe20008000805 */
[----:B------:R-:W-:-:S06]  /*03c0*/  CS2R R6, SR_CLOCKLO ;  /* 0x0000000000067805 */ /* 0x000fcc0000015000 */
[----:B------:R-:W-:-:S05]  /*03d0*/  IADD3 R8, P0, PT, -R8, R6, RZ ;  /* 0x0000000608087210 */ /* 0x000fca0007f1e1ff */
[----:B------:R-:W-:Y:S02]  /*03e0*/  IMAD.X R9, R7, 0x1, ~R9, P0 ;  /* 0x0000000107097824 */ /* 0x000fe400000e0e09 */
[----:B------:R-:W-:-:S03]  /*03f0*/  IMAD.WIDE.U32 R6, R11, 0x4, R2 ;  /* 0x000000040b067825 */ /* 0x000fc600078e0002 */
[----:B------:R0:W-:Y:S02]  /*0400*/  STS.64 [UR4], R8 ;  /* 0x00000008ff007988 */ /* 0x0001e40008000a04 */
[----:B0-----:R-:W-:Y:S02]  /*0410*/  CS2R R8, SR_CLOCKLO ;  /* 0x0000000000087805 */ /* 0x001fe40000015000 */
[----:B------:R-:W2:Y:S04]  /*0420*/  LDG.E R11, desc[UR12][R6.64] ;  /* 0x0000000c060b7981 */ /* 0x000ea8000c1e1900 */
[----:B--2---:R-:W-:Y:S01]  /*0430*/  STS [UR5+0x4], R11 ;  /* 0x0000040bff007988 */ /* 0x004fe20008000805 */
[----:B------:R-:W-:-:S06]  /*0440*/  CS2R R6, SR_CLOCKLO ;  /* 0x0000000000067805 */ /* 0x000fcc0000015000 */
[----:B------:R-:W-:-:S05]  /*0450*/  IADD3 R8, P0, PT, -R8, R6, RZ ;  /* 0x0000000608087210 */ /* 0x000fca0007f1e1ff */
[----:B------:R-:W-:Y:S02]  /*0460*/  IMAD.X R9, R7, 0x1, ~R9, P0 ;  /* 0x0000000107097824 */ /* 0x000fe400000e0e09 */
[----:B------:R-:W-:-:S03]  /*0470*/  IMAD.WIDE.U32 R6, R11, 0x4, R2 ;  /* 0x000000040b067825 */ /* 0x000fc600078e0002 */
[----:B------:R0:W-:Y:S02]  /*0480*/  STS.64 [UR4+0x8], R8 ;  /* 0x00000808ff007988 */ /* 0x0001e40008000a04 */
        /* <DEDUP_REMOVED lines=10> */
[----:B--2---:R0:W-:Y:S01]  /*0530*/  STS [UR5+0xc], R7 ;  /* 0x00000c07ff007988 */ /* 0x0041e20008000805 */
[----:B------:R-:W-:-:S06]  /*0540*/  CS2R R10, SR_CLOCKLO ;  /* 0x00000000000a7805 */ /* 0x000fcc0000015000 */
[----:B------:R-:W-:Y:S01]  /*0550*/  IADD3 R8, P0, PT, -R8, R10, RZ ;  /* 0x0000000a08087210 */ /* 0x000fe20007f1e1ff */
[----:B------:R-:W-:-:S04]  /*0560*/  UIADD3 UR5, UPT, UPT, UR5, 0x20, URZ ;  /* 0x0000002005057890 */ /* 0x000fc8000fffe0ff */
[----:B------:R-:W-:Y:S01]  /*0570*/  IMAD.X R9, R11, 0x1, ~R9, P0 ;  /* 0x000000010b097824 */ /* 0x000fe200000e0e09 */
[----:B------:R-:W-:-:S04]  /*0580*/  IADD3 R4, P0, PT, R4, -0x8, RZ ;  /* 0xfffffff804047810 */ /* 0x000fc80007f1e0ff */
[----:B------:R-:W-:Y:S01]  /*0590*/  IADD3.X R5, PT, PT, R5, -0x1, RZ, P0, !PT ;  /* 0xffffffff05057810 */ /* 0x000fe200007fe4ff */
[----:B------:R0:W-:Y:S01]  /*05a0*/  STS.64 [UR4+0x18], R8 ;  /* 0x00001808ff007988 */ /* 0x0001e20008000a04 */
[----:B------:R-:W-:Y:S01]  /*05b0*/  ISETP.NE.U32.AND P0, PT, R4, RZ, PT ;  /* 0x000000ff0400720c */ /* 0x000fe20003f05070 */
[----:B------:R-:W-:-:S03]  /*05c0*/  UIADD3 UR4, UPT, UPT, UR4, 0x40, URZ ;  /* 0x0000004004047890 */ /* 0x000fc6000fffe0ff */
[----:B------:R-:W-:-:S13]  /*05d0*/  ISETP.NE.AND.EX P0, PT, R5, RZ, PT, P0 ;  /* 0x000000ff0500720c */ /* 0x000fda0003f05300 */
[----:B0-----:R-:W-:Y:S05]  /*05e0*/  @P0 BRA `(.L_x_1) ;  /* 0xfffffff800e40947 */ /* 0x001fea000383ffff */
.L_x_0:
[----:B------:R-:W-:-:S04]  /*05f0*/  ISETP.NE.U32.AND P0, PT, R25, RZ, PT ;  /* 0x000000ff1900720c */ /* 0x000fc80003f05070 */
[----:B------:R-:W-:-:S13]  /*0600*/  ISETP.NE.AND.EX P0, PT, RZ, RZ, PT, P0 ;  /* 0x000000ffff00720c */ /* 0x000fda0003f05300 */
[----:B------:R-:W-:Y:S05]  /*0610*/  @!P0 BRA `(.L_x_2) ;  /* 0x0000000400848947 */ /* 0x000fea0003800000 */
[----:B------:R-:W0:Y:S01]  /*0620*/  LDCU UR4, c[0x0][0x398] ;  /* 0x00007300ff0477ac */ /* 0x000e220008000800 */
[----:B------:R-:W-:-:S04]  /*0630*/  ISETP.GE.U32.AND P1, PT, R25, 0x4, PT ;  /* 0x000000041900780c */ /* 0x000fc80003f26070 */
[----:B------:R-:W-:Y:S01]  /*0640*/  ISETP.GE.U32.AND.EX P1, PT, RZ, RZ, PT, P1 ;  /* 0x000000ffff00720c */ /* 0x000fe20003f26110 */
[----:B0-----:R-:W-:-:S12]  /*0650*/  ULOP3.LUT UR5, UR4, 0x3, URZ, 0xc0, !UPT ;  /* 0x0000000304057892 */ /* 0x001fd8000f8ec0ff */
[----:B------:R-:W-:Y:S05]  /*0660*/  @!P1 BRA `(.L_x_3) ;  /* 0x0000000000a49947 */ /* 0x000fea0003800000 */
[----:B------:R-:W0:Y:S02]  /*0670*/  LDC.64 R2, c[0x0][0x380] ;  /* 0x0000e000ff027b82 */ /* 0x000e240000000a00 */
[----:B0-----:R-:W-:Y:S01]  /*0680*/  IMAD.WIDE.U32 R6, R7, 0x4, R2 ;  /* 0x0000000407067825 */ /* 0x001fe200078e0002 */
[----:B------:R-:W-:-:S04]  /*0690*/  CS2R R8, SR_CLOCKLO ;  /* 0x0000000000087805 */ /* 0x000fc80000015000 */
[----:B-1----:R-:W2:Y:S01]  /*06a0*/  LDG.E R11, desc[UR12][R6.64] ;  /* 0x0000000c060b7981 */ /* 0x002ea2000c1e1900 */
[----:B------:R-:W-:Y:S01]  /*06b0*/  MOV R5, 0x400 ;  /* 0x0000040000057802 */ /* 0x000fe20000000f00 */
[----:B------:R-:W0:Y:S04]  /*06c0*/  S2R R10, SR_CgaCtaId ;  /* 0x00000000000a7919 */ /* 0x000e280000008800 */
[----:B------:R-:W-:-:S05]  /*06d0*/  VIADD R4, R5, 0x8000 ;  /* 0x0000800005047836 */ /* 0x000fca0000000000 */
[----:B0-----:R-:W-:-:S05]  /*06e0*/  LEA R13, R10, R4, 0x18 ;  /* 0x000000040a0d7211 */ /* 0x001fca00078ec0ff */
[----:B------:R-:W-:-:S05]  /*06f0*/  IMAD R4, R0, 0x4, R13 ;  /* 0x0000000400047824 */ /* 0x000fca00078e020d */
[----:B--2---:R-:W-:Y:S01]  /*0700*/  STS [R4], R11 ;  /* 0x0000000b04007388 */ /* 0x004fe20000000800 */
[----:B------:R-:W-:-:S06]  /*0710*/  CS2R R6, SR_CLOCKLO ;  /* 0x0000000000067805 */ /* 0x000fcc0000015000 */
[----:B------:R-:W-:Y:S02]  /*0720*/  IADD3 R8, P1, PT, -R8, R6, RZ ;  /* 0x0000000608087210 */ /* 0x000fe40007f3e1ff */
[----:B------:R-:W-:-:S03]  /*0730*/  LEA R5, R10, R5, 0x18 ;  /* 0x000000050a057211 */ /* 0x000fc600078ec0ff */
[----:B------:R-:W-:Y:S02]  /*0740*/  IMAD.X R9, R7, 0x1, ~R9, P1 ;  /* 0x0000000107097824 */ /* 0x000fe400008e0e09 */
[----:B------:R-:W-:Y:S02]  /*0750*/  IMAD R5, R0, 0x8, R5 ;  /* 0x0000000800057824 */ /* 0x000fe400078e0205 */
[----:B------:R-:W-:-:S03]  /*0760*/  IMAD.WIDE.U32 R6, R11, 0x4, R2 ;  /* 0x000000040b067825 */ /* 0x000fc600078e0002 */
[----:B------:R0:W-:Y:S02]  /*0770*/  STS.64 [R5], R8 ;  /* 0x0000000805007388 */ /* 0x0001e40000000a00 */
[----:B0-----:R-:W-:Y:S02]  /*0780*/  CS2R R8, SR_CLOCKLO ;  /* 0x0000000000087805 */ /* 0x001fe40000015000 */
[----:B------:R-:W2:Y:S04]  /*0790*/  LDG.E R11, desc[UR12][R6.64] ;  /* 0x0000000c060b7981 */ /* 0x000ea8000c1e1900 */
[----:B--2---:R-:W-:Y:S01]  /*07a0*/  STS [R4+0x4], R11 ;  /* 0x0000040b04007388 */ /* 0x004fe20000000800 */
[----:B------:R-:W-:-:S06]  /*07b0*/  CS2R R6, SR_CLOCKLO ;  /* 0x0000000000067805 */ /* 0x000fcc0000015000 */
[----:B------:R-:W-:-:S05]  /*07c0*/  IADD3 R8, P1, PT, -R8, R6, RZ ;  /* 0x0000000608087210 */ /* 0x000fca0007f3e1ff */
[----:B------:R-:W-:Y:S02]  /*07d0*/  IMAD.X R9, R7, 0x1, ~R9, P1 ;  /* 0x0000000107097824 */ /* 0x000fe400008e0e09 */
[----:B------:R-:W-:-:S03]  /*07e0*/  IMAD.WIDE.U32 R6, R11, 0x4, R2 ;  /* 0x000000040b067825 */ /* 0x000fc600078e0002 */
[----:B------:R0:W-:Y:S02]  /*07f0*/  STS.64 [R5+0x8], R8 ;  /* 0x0000080805007388 */ /* 0x0001e40000000a00 */
[----:B0-----:R-:W-:Y:S02]  /*0800*/  CS2R R8, SR_CLOCKLO ;  /* 0x0000000000087805 */ /* 0x001fe40000015000 */
[----:B------:R-:W2:Y:S04]  /*0810*/  LDG.E R11, desc[UR12][R6.64] ;  /* 0x0000000c060b7981 */ /* 0x000ea8000c1e1900 */
[----:B--2---:R-:W-:Y:S01]  /*0820*/  STS [R4+0x8], R11 ;  /* 0x0000080b04007388 */ /* 0x004fe20000000800 */
[----:B------:R-:W-:-:S06]  /*0830*/  CS2R R6, SR_CLOCKLO ;  /* 0x0000000000067805 */ /* 0x000fcc0000015000 */
[----:B------:R-:W-:Y:S01]  /*0840*/  IADD3 R6, P1, PT, -R8, R6, RZ ;  /* 0x0000000608067210 */ /* 0x000fe20007f3e1ff */
[----:B------:R-:W-:-:S04]  /*0850*/  IMAD.WIDE.U32 R2, R11, 0x4, R2 ;  /* 0x000000040b027825 */ /* 0x000fc800078e0002 */
[----:B------:R-:W-:-:S05]  /*0860*/  IMAD.X R7, R7, 0x1, ~R9, P1 ;  /* 0x0000000107077824 */ /* 0x000fca00008e0e09 */
[----:B------:R0:W-:Y:S01]  /*0870*/  STS.64 [R5+0x10], R6 ;  /* 0x0000100605007388 */ /* 0x0001e20000000a00 */
[----:B------:R-:W-:-:S03]  /*0880*/  CS2R R8, SR_CLOCKLO ;  /* 0x0000000000087805 */ /* 0x000fc60000015000 */
[----:B0-----:R-:W2:Y:S04]  /*0890*/  LDG.E R7, desc[UR12][R2.64] ;  /* 0x0000000c02077981 */ /* 0x001ea8000c1e1900 */
[----:B--2---:R0:W-:Y:S01]  /*08a0*/  STS [R4+0xc], R7 ;  /* 0x00000c0704007388 */ /* 0x0041e20000000800 */
[----:B------:R-:W-:-:S06]  /*08b0*/  CS2R R2, SR_CLOCKLO ;  /* 0x0000000000027805 */ /* 0x000fcc0000015000 */
[----:B------:R-:W-:Y:S01]  /*08c0*/  IADD3 R2, P1, PT, -R8, R2, RZ ;  /* 0x0000000208027210 */ /* 0x000fe20007f3e1ff */
[----:B------:R-:W-:-:S04]  /*08d0*/  VIADD R0, R0, 0x4 ;  /* 0x0000000400007836 */ /* 0x000fc80000000000 */
[----:B------:R-:W-:-:S05]  /*08e0*/  IMAD.X R3, R3, 0x1, ~R9, P1 ;  /* 0x0000000103037824 */ /* 0x000fca00008e0e09 */
[----:B------:R0:W-:Y:S03]  /*08f0*/  STS.64 [R5+0x18], R2 ;  /* 0x0000180205007388 */ /* 0x0001e60000000a00 */
.L_x_3:
[----:B------:R-:W-:-:S04]  /*0900*/  UISETP.NE.U32.AND UP0, UPT, UR5, URZ, UPT ;  /* 0x000000ff0500728c */ /* 0x000fc8000bf05070 */
[----:B------:R-:W-:-:S09]  /*0910*/  UISETP.NE.AND.EX UP0, UPT, URZ, URZ, UPT, UP0 ;  /* 0x000000ffff00728c */ /* 0x000fd2000bf05300 */
[----:B------:R-:W-:Y:S05]  /*0920*/  BRA.U !UP0, `(.L_x_2) ;  /* 0x0000000108c07547 */ /* 0x000fea000b800000 */
[----:B------:R-:W-:-:S04]  /*0930*/  UISETP.NE.U32.AND UP0, UPT, UR5, 0x1, UPT ;  /* 0x000000010500788c */ /* 0x000fc8000bf05070 */
[----:B------:R-:W-:-:S09]  /*0940*/  UISETP.NE.AND.EX UP0, UPT, URZ, URZ, UPT, UP0 ;  /* 0x000000ffff00728c */ /* 0x000fd2000bf05300 */
[----:B------:R-:W-:Y:S05]  /*0950*/  BRA.U !UP0, `(.L_x_4) ;  /* 0x0000000108647547 */ /* 0x000fea000b800000 */
[----:B0-----:R-:W0:Y:S02]  /*0960*/  LDC.64 R2, c[0x0][0x380] ;  /* 0x0000e000ff027b82 */ /* 0x001e240000000a00 */
        /* <DEDUP_REMOVED lines=15> */
[----:B------:R0:W-:Y:S01]  /*0a60*/  STS.64 [R11], R4 ;  /* 0x000000040b007388 */ /* 0x0001e20000000a00 */
[----:B------:R-:W-:-:S03]  /*0a70*/  CS2R R2, SR_CLOCKLO ;  /* 0x0000000000027805 */ /* 0x000fc60000015000 */
[----:B------:R-:W2:Y:S04]  /*0a80*/  LDG.E R7, desc[UR12][R6.64] ;  /* 0x0000000c06077981 */ /* 0x000ea8000c1e1900 */
[----:B--2---:R2:W-:Y:S01]  /*0a90*/  STS [R10+0x4], R7 ;  /* 0x000004070a007388 */ /* 0x0045e20000000800 */
[----:B0-----:R-:W-:-:S06]  /*0aa0*/  CS2R R4, SR_CLOCKLO ;  /* 0x0000000000047805 */ /* 0x001fcc0000015000 */
[----:B------:R-:W-:Y:S01]  /*0ab0*/  IADD3 R2, P1, PT, -R2, R4, RZ ;  /* 0x0000000402027210 */ /* 0x000fe20007f3e1ff */
[----:B------:R-:W-:-:S04]  /*0ac0*/  VIADD R0, R0, 0x2 ;  /* 0x0000000200007836 */ /* 0x000fc80000000000 */
[----:B------:R-:W-:-:S05]  /*0ad0*/  IMAD.X R3, R5, 0x1, ~R3, P1 ;  /* 0x0000000105037824 */ /* 0x000fca00008e0e03 */
[----:B------:R2:W-:Y:S03]  /*0ae0*/  STS.64 [R11+0x8], R2 ;  /* 0x000008020b007388 */ /* 0x0005e60000000a00 */
.L_x_4:
[----:B------:R-:W-:-:S04]  /*0af0*/  ULOP3.LUT UR4, UR4, 0x1, URZ, 0xc0, !UPT ;  /* 0x0000000104047892 */ /* 0x000fc8000f8ec0ff */
[----:B------:R-:W-:-:S04]  /*0b00*/  UISETP.NE.U32.AND UP0, UPT, UR4, 0x1, UPT ;  /* 0x000000010400788c */ /* 0x000fc8000bf05070 */
[----:B------:R-:W-:-:S09]  /*0b10*/  UISETP.NE.U32.AND.EX UP0, UPT, URZ, URZ, UPT, UP0 ;  /* 0x000000ffff00728c */ /* 0x000fd2000bf05100 */
[----:B------:R-:W-:Y:S05]  /*0b20*/  BRA.U UP0, `(.L_x_2) ;  /* 0x0000000100407547 */ /* 0x000fea000b800000 */
[----:B0-2---:R-:W0:Y:S02]  /*0b30*/  LDC.64 R2, c[0x0][0x380] ;  /* 0x0000e000ff027b82 */ /* 0x005e240000000a00 */
[----:B0-----:R-:W-:Y:S01]  /*0b40*/  IMAD.WIDE.U32 R2, R7, 0x4, R2 ;  /* 0x0000000407027825 */ /* 0x001fe200078e0002 */
[----:B------:R-:W-:-:S05]  /*0b50*/  CS2R R4, SR_CLOCKLO ;  /* 0x0000000000047805 */ /* 0x000fca0000015000 */
[----:B-1----:R-:W2:Y:S01]  /*0b60*/  LDG.E R2, desc[UR12][R2.64] ;  /* 0x0000000c02027981 */ /* 0x002ea2000c1e1900 */
[----:B------:R-:W-:Y:S01]  /*0b70*/  MOV R6, 0x400 ;  /* 0x0000040000067802 */ /* 0x000fe20000000f00 */
[----:B------:R-:W0:Y:S04]  /*0b80*/  S2R R8, SR_CgaCtaId ;  /* 0x0000000000087919 */ /* 0x000e280000008800 */
[----:B------:R-:W-:-:S05]  /*0b90*/  VIADD R7, R6, 0x8000 ;  /* 0x0000800006077836 */ /* 0x000fca0000000000 */
[----:B0-----:R-:W-:-:S05]  /*0ba0*/  LEA R7, R8, R7, 0x18 ;  /* 0x0000000708077211 */ /* 0x001fca00078ec0ff */
[----:B------:R-:W-:-:S05]  /*0bb0*/  IMAD R7, R0, 0x4, R7 ;  /* 0x0000000400077824 */ /* 0x000fca00078e0207 */
[----:B--2---:R0:W-:Y:S02]  /*0bc0*/  STS [R7], R2 ;  /* 0x0000000207007388 */ /* 0x0041e40000000800 */
[----:B0-----:R-:W-:-:S06]  /*0bd0*/  CS2R R2, SR_CLOCKLO ;  /* 0x0000000000027805 */ /* 0x001fcc0000015000 */
[----:B------:R-:W-:Y:S02]  /*0be0*/  IADD3 R2, P1, PT, -R4, R2, RZ ;  /* 0x0000000204027210 */ /* 0x000fe40007f3e1ff */
[----:B------:R-:W-:-:S03]  /*0bf0*/  LEA R7, R8, R6, 0x18 ;  /* 0x0000000608077211 */ /* 0x000fc600078ec0ff */
[----:B------:R-:W-:Y:S02]  /*0c00*/  IMAD.X R3, R3, 0x1, ~R5, P1 ;  /* 0x0000000103037824 */ /* 0x000fe400008e0e05 */
[----:B------:R-:W-:-:S05]  /*0c10*/  IMAD R5, R0, 0x8, R7 ;  /* 0x0000000800057824 */ /* 0x000fca00078e0207 */
[----:B------:R3:W-:Y:S02]  /*0c20*/  STS.64 [R5], R2 ;  /* 0x0000000205007388 */ /* 0x0007e40000000a00 */
.L_x_2:
[----:B0-23--:R-:W0:Y:S01]  /*0c30*/  LDC.64 R2, c[0x0][0x398] ;  /* 0x0000e600ff027b82 */ /* 0x00de220000000a00 */
[----:B------:R-:W-:Y:S02]  /*0c40*/  IMAD.MOV.U32 R24, RZ, RZ, RZ ;  /* 0x000000ffff187224 */ /* 0x000fe400078e00ff */
[----:B------:R-:W-:Y:S01]  /*0c50*/  IMAD.MOV.U32 R0, RZ, RZ, RZ ;  /* 0x000000ffff007224 */ /* 0x000fe200078e00ff */
[----:B0-----:R-:W-:-:S04]  /*0c60*/  ISETP.GE.U32.AND P1, PT, R2, 0x8, PT ;  /* 0x000000080200780c */ /* 0x001fc80003f26070 */
[----:B------:R-:W-:-:S13]  /*0c70*/  ISETP.GE.U32.AND.EX P1, PT, R3, RZ, PT, P1 ;  /* 0x000000ff0300720c */ /* 0x000fda0003f26110 */
[----:B------:R-:W-:Y:S05]  /*0c80*/  @!P1 BRA `(.L_x_5) ;  /* 0x0000000000e89947 */ /* 0x000fea0003800000 */
[----:B------:R-:W0:Y:S01]  /*0c90*/  LDCU.64 UR8, c[0x0][0x388] ;  /* 0x00007100ff0877ac */ /* 0x000e220008000a00 */
[----:B------:R-:W2:Y:S01]  /*0ca0*/  S2UR UR10, SR_CgaCtaId ;  /* 0x00000000000a79c3 */ /* 0x000ea20000008800 */
[----:B------:R-:W-:Y:S01]  /*0cb0*/  LOP3.LUT R24, R2, 0xfffffff8, RZ, 0xc0, !PT ;  /* 0xfffffff802187812 */ /* 0x000fe200078ec0ff */
[----:B------:R-:W3:Y:S01]  /*0cc0*/  LDCU.64 UR6, c[0x0][0x390] ;  /* 0x00007200ff0677ac */ /* 0x000ee20008000a00 */
[----:B------:R-:W-:-:S03]  /*0cd0*/  LOP3.LUT R0, R3, 0x7fffffff, RZ, 0xc0, !PT ;  /* 0x7fffffff03007812 */ /* 0x000fc600078ec0ff */
[----:B------:R-:W-:Y:S01]  /*0ce0*/  IMAD.MOV.U32 R26, RZ, RZ, R24 ;  /* 0x000000ffff1a7224 */ /* 0x000fe200078e0018 */
[----:B------:R-:W-:Y:S02]  /*0cf0*/  UMOV UR4, 0x400 ;  /* 0x0000040000047882 */ /* 0x000fe40000000000 */
[----:B------:R-:W-:Y:S01]  /*0d00*/  UIADD3 UR5, UPT, UPT, UR4, 0x8000, URZ ;  /* 0x0000800004057890 */ /* 0x000fe2000fffe0ff */
[----:B------:R-:W-:Y:S01]  /*0d10*/  IMAD.MOV.U32 R3, RZ, RZ, R0 ;  /* 0x000000ffff037224 */ /* 0x000fe200078e0000 */
[----:B0-----:R-:W-:Y:S02]  /*0d20*/  UIADD3 UR8, UP0, UPT, UR8, 0x10, URZ ;  /* 0x0000001008087890 */ /* 0x001fe4000ff1e0ff */
[----:B---3--:R-:W-:Y:S02]  /*0d30*/  UIADD3 UR6, UP1, UPT, UR6, 0x20, URZ ;  /* 0x0000002006067890 */ /* 0x008fe4000ff3e0ff */
[----:B------:R-:W-:Y:S02]  /*0d40*/  UIADD3.X UR9, UPT, UPT, URZ, UR9, URZ, UP0, !UPT ;  /* 0x00000009ff097290 */ /* 0x000fe400087fe4ff */
[----:B------:R-:W-:Y:S01]  /*0d50*/  IMAD.U32 R27, RZ, RZ, UR8 ;  /* 0x00000008ff1b7e24 */ /* 0x000fe2000f8e00ff */
[----:B------:R-:W-:-:S02]  /*0d60*/  UIADD3.X UR7, UPT, UPT, URZ, UR7, URZ, UP1, !UPT ;  /* 0x00000007ff077290 */ /* 0x000fc40008ffe4ff */
[----:B--2---:R-:W-:Y:S01]  /*0d70*/  ULEA UR11, UR10, UR4, 0x18 ;  /* 0x000000040a0b7291 */ /* 0x004fe2000f8ec0ff */
[----:B------:R-:W-:Y:S01]  /*0d80*/  IMAD.U32 R12, RZ, RZ, UR6 ;  /* 0x00000006ff0c7e24 */ /* 0x000fe2000f8e00ff */
[----:B------:R-:W-:Y:S01]  /*0d90*/  ULEA UR4, UR10, UR5, 0x18 ;  /* 0x000000050a047291 */ /* 0x000fe2000f8ec0ff */
[----:B------:R-:W-:Y:S01]  /*0da0*/  IMAD.U32 R14, RZ, RZ, UR9 ;  /* 0x00000009ff0e7e24 */ /* 0x000fe2000f8e00ff */
[----:B------:R-:W-:Y:S01]  /*0db0*/  UIADD3 UR5, UPT, UPT, UR11, 0x20, URZ ;  /* 0x000000200b057890 */ /* 0x000fe2000fffe0ff */
[----:B------:R-:W-:Y:S01]  /*0dc0*/  IMAD.U32 R13, RZ, RZ, UR7 ;  /* 0x00000007ff0d7e24 */ /* 0x000fe2000f8e00ff */
[----:B------:R-:W-:-:S12]  /*0dd0*/  UIADD3 UR4, UPT, UPT, UR4, 0x10, URZ ;  /* 0x0000001004047890 */ /* 0x000fd8000fffe0ff */
.L_x_6:
[----:B------:R-:W1:Y:S01]  /*0de0*/  LDS.128 R4, [UR4+-0x10] ;  /* 0xfffff004ff047984 */ /* 0x000e620008000c00 */
[----:B--2---:R-:W-:Y:S01]  /*0df0*/  IMAD.MOV.U32 R30, RZ, RZ, R27 ;  /* 0x000000ffff1e7224 */ /* 0x004fe200078e001b */
[----:B------:R-:W-:Y:S01]  /*0e00*/  IADD3 R26, P1, PT, R26, -0x8, RZ ;  /* 0xfffffff81a1a7810 */ /* 0x000fe20007f3e0ff */
[----:B------:R-:W-:Y:S01]  /*0e10*/  IMAD.MOV.U32 R31, RZ, RZ, R14 ;  /* 0x000000ffff1f7224 */ /* 0x000fe200078e000e */
[----:B------:R-:W0:Y:S01]  /*0e20*/  LDS.128 R16, [UR5+-0x20] ;  /* 0xffffe005ff107984 */ /* 0x000e220008000c00 */
[----:B------:R-:W-:Y:S01]  /*0e30*/  IMAD.MOV.U32 R28, RZ, RZ, R12 ;  /* 0x000000ffff1c7224 */ /* 0x000fe200078e000c */
[----:B------:R-:W-:Y:S01]  /*0e40*/  IADD3.X R3, PT, PT, R3, -0x1, RZ, P1, !PT ;  /* 0xffffffff03037810 */ /* 0x000fe20000ffe4ff */
[----:B------:R-:W-:Y:S01]  /*0e50*/  IMAD.MOV.U32 R29, RZ, RZ, R13 ;  /* 0x000000ffff1d7224 */ /* 0x000fe200078e000d */
[----:B------:R-:W2:Y:S01]  /*0e60*/  LDS.128 R8, [UR5+-0x10] ;  /* 0xfffff005ff087984 */ /* 0x000ea20008000c00 */
[----:B------:R-:W-:Y:S02]  /*0e70*/  ISETP.NE.U32.AND P1, PT, R26, RZ, PT ;  /* 0x000000ff1a00720c */ /* 0x000fe40003f25070 */
[----:B------:R-:W-:Y:S01]  /*0e80*/  IADD3 R27, P2, PT, R30, 0x20, RZ ;  /* 0x000000201e1b7810 */ /* 0x000fe20007f5e0ff */
[----:B------:R-:W3:Y:S01]  /*0e90*/  LDS.128 R12, [UR4] ;  /* 0x00000004ff0c7984 */ /* 0x000ee20008000c00 */
[----:B------:R-:W-:Y:S01]  /*0ea0*/  ISETP.NE.AND.EX P1, PT, R3, RZ, PT, P1 ;  /* 0x000000ff0300720c */ /* 0x000fe20003f25310 */
[----:B------:R-:W-:-:S02]  /*0eb0*/  UIADD3 UR4, UPT, UPT, UR4, 0x20, URZ ;  /* 0x0000002004047890 */ /* 0x000fc4000fffe0ff */
[----:B------:R-:W-:Y:S04]  /*0ec0*/  LDS.128 R20, [UR5+0x10] ;  /* 0x00001005ff147984 */ /* 0x000fe80008000c00 */
[----:B-1----:R-:W-:Y:S04]  /*0ed0*/  STG.E desc[UR12][R30.64+-0x10], R4 ;  /* 0xfffff0041e007986 */ /* 0x002fe8000c10190c */
[----:B0-----:R-:W-:Y:S04]  /*0ee0*/  STG.E.64 desc[UR12][R28.64+-0x20], R16 ;  /* 0xffffe0101c007986 */ /* 0x001fe8000c101b0c */
[----:B------:R-:W-:Y:S04]  /*0ef0*/  STG.E desc[UR12][R30.64+-0xc], R5 ;  /* 0xfffff4051e007986 */ /* 0x000fe8000c10190c */
[----:B------:R-:W-:Y:S04]  /*0f00*/  STG.E.64 desc[UR12][R28.64+-0x18], R18 ;  /* 0xffffe8121c007986 */ /* 0x000fe8000c101b0c */
[----:B------:R-:W0:Y:S01]  /*0f10*/  LDS.128 R16, [UR5] ;  /* 0x00000005ff107984 */ /* 0x000e220008000c00 */
[----:B------:R-:W-:-:S03]  /*0f20*/  UIADD3 UR5, UPT, UPT, UR5, 0x40, URZ ;  /* 0x0000004005057890 */ /* 0x000fc6000fffe0ff */
[----:B------:R-:W-:Y:S04]  /*0f30*/  STG.E desc[UR12][R30.64+-0x8], R6 ;  /* 0xfffff8061e007986 */ /* 0x000fe8000c10190c */
[----:B--2---:R-:W-:Y:S04]  /*0f40*/  STG.E.64 desc[UR12][R28.64+-0x10], R8 ;  /* 0xfffff0081c007986 */ /* 0x004fe8000c101b0c */
[----:B------:R-:W-:Y:S04]  /*0f50*/  STG.E desc[UR12][R30.64+-0x4], R7 ;  /* 0xfffffc071e007986 */ /* 0x000fe8000c10190c */
[----:B------:R-:W-:Y:S04]  /*0f60*/  STG.E.64 desc[UR12][R28.64+-0x8], R10 ;  /* 0xfffff80a1c007986 */ /* 0x000fe8000c101b0c */
[----:B---3--:R1:W-:Y:S02]  /*0f70*/  STG.E desc[UR12][R30.64], R12 ;  /* 0x0000000c1e007986 */ /* 0x0083e4000c10190c */
[----:B-1----:R-:W-:-:S02]  /*0f80*/  IADD3 R12, P3, PT, R28, 0x40, RZ ;  /* 0x000000401c0c7810 */ /* 0x002fc40007f7e0ff */
[----:B0-----:R-:W-:Y:S04]  /*0f90*/  STG.E.64 desc[UR12][R28.64], R16 ;  /* 0x000000101c007986 */ /* 0x001fe8000c101b0c */
[----:B------:R0:W-:Y:S04]  /*0fa0*/  STG.E desc[UR12][R30.64+0x4], R13 ;  /* 0x0000040d1e007986 */ /* 0x0001e8000c10190c */
[----:B------:R-:W-:Y:S04]  /*0fb0*/  STG.E.64 desc[UR12][R28.64+0x8], R18 ;  /* 0x000008121c007986 */ /* 0x000fe8000c101b0c */
[----:B------:R1:W-:Y:S04]  /*0fc0*/  STG.E desc[UR12][R30.64+0x8], R14 ;  /* 0x0000080e1e007986 */ /* 0x0003e8000c10190c */
[----:B------:R2:W-:Y:S01]  /*0fd0*/  STG.E.64 desc[UR12][R28.64+0x10], R20 ;  /* 0x000010141c007986 */ /* 0x0005e2000c101b0c */
[----:B0-----:R-:W-:-:S03]  /*0fe0*/  IMAD.X R13, RZ, RZ, R29, P3 ;  /* 0x000000ffff0d7224 */ /* 0x001fc600018e061d */
[----:B------:R2:W-:Y:S04]  /*0ff0*/  STG.E desc[UR12][R30.64+0xc], R15 ;  /* 0x00000c0f1e007986 */ /* 0x0005e8000c10190c */
[----:B------:R2:W-:Y:S01]  /*1000*/  STG.E.64 desc[UR12][R28.64+0x18], R22 ;  /* 0x000018161c007986 */ /* 0x0005e2000c101b0c */
[----:B-1----:R-:W-:Y:S01]  /*1010*/  IMAD.X R14, RZ, RZ, R31, P2 ;  /* 0x000000ffff0e7224 */ /* 0x002fe200010e061f */
[----:B------:R-:W-:Y:S06]  /*1020*/  @P1 BRA `(.L_x_6) ;  /* 0xfffffffc006c1947 */ /* 0x000fec000383ffff */
.L_x_5:
[----:B-1----:R-:W-:Y:S05]  /*1030*/  @!P0 EXIT ;  /* 0x000000000000894d */ /* 0x002fea0003800000 */
[----:B------:R-:W-:Y:S02]  /*1040*/  ISETP.GE.U32.AND P0, PT, R25, 0x4, PT ;  /* 0x000000041900780c */ /* 0x000fe40003f06070 */
[----:B--2---:R-:W-:Y:S02]  /*1050*/  LOP3.LUT R21, R2, 0x3, RZ, 0xc0, !PT ;  /* 0x0000000302157812 */ /* 0x004fe400078ec0ff */
[----:B------:R-:W-:Y:S02]  /*1060*/  ISETP.GE.U32.AND.EX P1, PT, RZ, RZ, PT, P0 ;  /* 0x000000ffff00720c */ /* 0x000fe40003f26100 */
[----:B------:R-:W-:-:S04]  /*1070*/  ISETP.NE.U32.AND P2, PT, R21, RZ, PT ;  /* 0x000000ff1500720c */ /* 0x000fc80003f45070 */
[----:B------:R-:W-:-:S07]  /*1080*/  ISETP.NE.AND.EX P0, PT, RZ, RZ, PT, P2 ;  /* 0x000000ffff00720c */ /* 0x000fce0003f05320 */
[----:B------:R-:W-:Y:S06]  /*1090*/  @!P1 BRA `(.L_x_7) ;  /* 0x00000000006c9947 */ /* 0x000fec0003800000 */
[----:B------:R-:W0:Y:S01]  /*10a0*/  S2R R5, SR_CgaCtaId ;  /* 0x0000000000057919 */ /* 0x000e220000008800 */
[----:B------:R-:W-:Y:S01]  /*10b0*/  MOV R3, 0x400 ;  /* 0x0000040000037802 */ /* 0x000fe20000000f00 */
[----:B------:R-:W1:Y:S04]  /*10c0*/  LDC.64 R14, c[0x0][0x388] ;  /* 0x0000e200ff0e7b82 */ /* 0x000e680000000a00 */
[----:B------:R-:W-:-:S04]  /*10d0*/  VIADD R4, R3, 0x8000 ;  /* 0x0000800003047836 */ /* 0x000fc80000000000 */
[----:B------:R-:W2:Y:S01]  /*10e0*/  LDC.64 R18, c[0x0][0x390] ;  /* 0x0000e400ff127b82 */ /* 0x000ea20000000a00 */
[----:B-1----:R-:W-:-:S04]  /*10f0*/  LEA R14, P1, R24, R14, 0x2 ;  /* 0x0000000e180e7211 */ /* 0x002fc800078210ff */
[C-C-:B------:R-:W-:Y:S02]  /*1100*/  LEA.HI.X R15, R24.reuse, R15, R0.reuse, 0x2, P1 ;  /* 0x0000000f180f7211 */ /* 0x140fe400008f1400 */
[C---:B0-----:R-:W-:Y:S02]  /*1110*/  LEA R7, R5.reuse, R4, 0x18 ;  /* 0x0000000405077211 */ /* 0x041fe400078ec0ff */
[----:B------:R-:W-:Y:S02]  /*1120*/  LEA R5, R5, R3, 0x18 ;  /* 0x0000000305057211 */ /* 0x000fe400078ec0ff */
[C---:B--2---:R-:W-:Y:S01]  /*1130*/  LEA R18, P2, R24.reuse, R18, 0x3 ;  /* 0x0000001218127211 */ /* 0x044fe200078418ff */
[C---:B------:R-:W-:Y:S02]  /*1140*/  IMAD R3, R24.reuse, 0x4, R7 ;  /* 0x0000000418037824 */ /* 0x040fe400078e0207 */
[C---:B------:R-:W-:Y:S01]  /*1150*/  IMAD R20, R24.reuse, 0x8, R5 ;  /* 0x0000000818147824 */ /* 0x040fe200078e0205 */
[----:B------:R-:W-:-:S02]  /*1160*/  LEA.HI.X R19, R24, R19, R0, 0x3, P2 ;  /* 0x0000001318137211 */ /* 0x000fc400010f1c00 */
[----:B------:R-:W0:Y:S01]  /*1170*/  LDS.64 R12, [R3] ;  /* 0x00000000030c7984 */ /* 0x000e220000000a00 */
[----:B------:R-:W-:-:S03]  /*1180*/  IADD3 R24, P1, PT, R24, 0x4, RZ ;  /* 0x0000000418187810 */ /* 0x000fc60007f3e0ff */
[----:B------:R-:W1:Y:S02]  /*1190*/  LDS.128 R4, [R20] ;  /* 0x0000000014047984 */ /* 0x000e640000000c00 */
[----:B------:R-:W-:Y:S02]  /*11a0*/  IMAD.X R0, RZ, RZ, R0, P1 ;  /* 0x000000ffff007224 */ /* 0x000fe400008e0600 */
[----:B------:R-:W2:Y:S04]  /*11b0*/  LDS.64 R16, [R3+0x8] ;  /* 0x0000080003107984 */ /* 0x000ea80000000a00 */
[----:B------:R-:W3:Y:S04]  /*11c0*/  LDS.128 R8, [R20+0x10] ;  /* 0x0000100014087984 */ /* 0x000ee80000000c00 */
[----:B0-----:R0:W-:Y:S04]  /*11d0*/  STG.E desc[UR12][R14.64], R12 ;  /* 0x0000000c0e007986 */ /* 0x0011e8000c10190c */
[----:B-1----:R0:W-:Y:S04]  /*11e0*/  STG.E.64 desc[UR12][R18.64], R4 ;  /* 0x0000000412007986 */ /* 0x0021e8000c101b0c */
[----:B------:R0:W-:Y:S04]  /*11f0*/  STG.E desc[UR12][R14.64+0x4], R13 ;  /* 0x0000040d0e007986 */ /* 0x0001e8000c10190c */
[----:B------:R0:W-:Y:S04]  /*1200*/  STG.E.64 desc[UR12][R18.64+0x8], R6 ;  /* 0x0000080612007986 */ /* 0x0001e8000c101b0c */
[----:B--2---:R0:W-:Y:S04]  /*1210*/  STG.E desc[UR12][R14.64+0x8], R16 ;  /* 0x000008100e007986 */ /* 0x0041e8000c10190c */
[----:B---3--:R0:W-:Y:S04]  /*1220*/  STG.E.64 desc[UR12][R18.64+0x10], R8 ;  /* 0x0000100812007986 */ /* 0x0081e8000c101b0c */
[----:B------:R0:W-:Y:S04]  /*1230*/  STG.E desc[UR12][R14.64+0xc], R17 ;  /* 0x00000c110e007986 */ /* 0x0001e8000c10190c */
[----:B------:R0:W-:Y:S02]  /*1240*/  STG.E.64 desc[UR12][R18.64+0x18], R10 ;  /* 0x0000180a12007986 */ /* 0x0001e4000c101b0c */
.L_x_7:
[----:B------:R-:W-:Y:S05]  /*1250*/  @!P0 EXIT ;  /* 0x000000000000894d */ /* 0x000fea0003800000 */
[----:B------:R-:W-:Y:S02]  /*1260*/  ISETP.NE.U32.AND P0, PT, R21, 0x1, PT ;  /* 0x000000011500780c */ /* 0x000fe40003f05070 */
[----:B------:R-:W-:Y:S02]  /*1270*/  LOP3.LUT R2, R2, 0x1, RZ, 0xc0, !PT ;  /* 0x0000000102027812 */ /* 0x000fe400078ec0ff */
[----:B------:R-:W-:Y:S02]  /*1280*/  ISETP.NE.AND.EX P1, PT, RZ, RZ, PT, P0 ;  /* 0x000000ffff00720c */ /* 0x000fe40003f25300 */
[----:B------:R-:W-:-:S04]  /*1290*/  ISETP.NE.U32.AND P2, PT, R2, 0x1, PT ;  /* 0x000000010200780c */ /* 0x000fc80003f45070 */
[----:B------:R-:W-:-:S07]  /*12a0*/  ISETP.NE.U32.AND.EX P0, PT, RZ, RZ, PT, P2 ;  /* 0x000000ffff00720c */ /* 0x000fce0003f05120 */
[----:B------:R-:W-:Y:S06]  /*12b0*/  @!P1 BRA `(.L_x_8) ;  /* 0x0000000000549947 */ /* 0x000fec0003800000 */
[----:B0-----:R-:W0:Y:S01]  /*12c0*/  S2R R4, SR_CgaCtaId ;  /* 0x0000000000047919 */ /* 0x001e220000008800 */
[----:B------:R-:W-:Y:S01]  /*12d0*/  MOV R2, 0x400 ;  /* 0x0000040000027802 */ /* 0x000fe20000000f00 */
[----:B------:R-:W1:Y:S04]  /*12e0*/  LDC.64 R8, c[0x0][0x390] ;  /* 0x0000e400ff087b82 */ /* 0x000e680000000a00 */
[----:B------:R-:W-:Y:S01]  /*12f0*/  VIADD R3, R2, 0x8000 ;  /* 0x0000800002037836 */ /* 0x000fe20000000000 */
[----:B-1----:R-:W-:-:S04]  /*1300*/  LEA R8, P2, R24, R8, 0x3 ;  /* 0x0000000818087211 */ /* 0x002fc800078418ff */
[----:B------:R-:W-:Y:S02]  /*1310*/  LEA.HI.X R9, R24, R9, R0, 0x3, P2 ;  /* 0x0000000918097211 */ /* 0x000fe400010f1c00 */
[C---:B0-----:R-:W-:Y:S02]  /*1320*/  LEA R3, R4.reuse, R3, 0x18 ;  /* 0x0000000304037211 */ /* 0x041fe400078ec0ff */
[----:B------:R-:W-:-:S03]  /*1330*/  LEA R5, R4, R2, 0x18 ;  /* 0x0000000204057211 */ /* 0x000fc600078ec0ff */
[C---:B------:R-:W-:Y:S02]  /*1340*/  IMAD R10, R24.reuse, 0x4, R3 ;  /* 0x00000004180a7824 */ /* 0x040fe400078e0203 */
[C---:B------:R-:W-:Y:S01]  /*1350*/  IMAD R5, R24.reuse, 0x8, R5 ;  /* 0x0000000818057824 */ /* 0x040fe200078e0205 */
[----:B------:R-:W0:Y:S03]  /*1360*/  LDC.64 R2, c[0x0][0x388] ;  /* 0x0000e200ff027b82 */ /* 0x000e260000000a00 */
[----:B------:R-:W1:Y:S04]  /*1370*/  LDS.64 R10, [R10] ;  /* 0x000000000a0a7984 */ /* 0x000e680000000a00 */
[----:B------:R-:W2:Y:S01]  /*1380*/  LDS.128 R4, [R5] ;  /* 0x0000000005047984 */ /* 0x000ea20000000c00 */
[----:B0-----:R-:W-:-:S04]  /*1390*/  LEA R2, P1, R24, R2, 0x2 ;  /* 0x0000000218027211 */ /* 0x001fc800078210ff */
[C---:B------:R-:W-:Y:S02]  /*13a0*/  LEA.HI.X R3, R24.reuse, R3, R0, 0x2, P1 ;  /* 0x0000000318037211 */ /* 0x040fe400008f1400 */
[----:B------:R-:W-:-:S05]  /*13b0*/  IADD3 R24, P1, PT, R24, 0x2, RZ ;  /* 0x0000000218187810 */ /* 0x000fca0007f3e0ff */
[----:B------:R-:W-:Y:S01]  /*13c0*/  IMAD.X R0, RZ, RZ, R0, P1 ;  /* 0x000000ffff007224 */ /* 0x000fe200008e0600 */
[----:B-1----:R1:W-:Y:S04]  /*13d0*/  STG.E desc[UR12][R2.64], R10 ;  /* 0x0000000a02007986 */ /* 0x0023e8000c10190c */
[----:B--2---:R1:W-:Y:S04]  /*13e0*/  STG.E.64 desc[UR12][R8.64], R4 ;  /* 0x0000000408007986 */ /* 0x0043e8000c101b0c */
[----:B------:R1:W-:Y:S04]  /*13f0*/  STG.E desc[UR12][R2.64+0x4], R11 ;  /* 0x0000040b02007986 */ /* 0x0003e8000c10190c */
[----:B------:R1:W-:Y:S02]  /*1400*/  STG.E.64 desc[UR12][R8.64+0x8], R6 ;  /* 0x0000080608007986 */ /* 0x0003e4000c101b0c */
.L_x_8:
[----:B------:R-:W-:Y:S05]  /*1410*/  @P0 EXIT ;  /* 0x000000000000094d */ /* 0x000fea0003800000 */
[----:B01----:R-:W0:Y:S01]  /*1420*/  S2R R4, SR_CgaCtaId ;  /* 0x0000000000047919 */ /* 0x003e220000008800 */
        /* <DEDUP_REMOVED lines=8> */
[C---:B------:R-:W-:Y:S02]  /*14b0*/  IMAD R2, R24.reuse, 0x8, R5 ;  /* 0x0000000818027824 */ /* 0x040fe400078e0205 */
[----:B------:R-:W0:Y:S01]  /*14c0*/  LDC.64 R4, c[0x0][0x388] ;  /* 0x0000e200ff047b82 */ /* 0x000e220000000a00 */
[----:B------:R-:W1:Y:S04]  /*14d0*/  LDS R9, [R8] ;  /* 0x0000000008097984 */ /* 0x000e680000000800 */
[----:B------:R-:W2:Y:S01]  /*14e0*/  LDS.64 R2, [R2] ;  /* 0x0000000002027984 */ /* 0x000ea20000000a00 */
[----:B0-----:R-:W-:-:S04]  /*14f0*/  LEA R4, P0, R24, R4, 0x2 ;  /* 0x0000000418047211 */ /* 0x001fc800078010ff */
[----:B------:R-:W-:-:S05]  /*1500*/  LEA.HI.X R5, R24, R5, R0, 0x2, P0 ;  /* 0x0000000518057211 */ /* 0x000fca00000f1400 */
[----:B-1----:R-:W-:Y:S04]  /*1510*/  STG.E desc[UR12][R4.64], R9 ;  /* 0x0000000904007986 */ /* 0x002fe8000c10190c */
[----:B--2---:R-:W-:Y:S01]  /*1520*/  STG.E.64 desc[UR12][R6.64], R2 ;  /* 0x0000000206007986 */ /* 0x004fe2000c101b0c */
[----:B------:R-:W-:Y:S05]  /*1530*/  EXIT ;  /* 0x000000000000794d */ /* 0x000fea0003800000 */
.L_x_9:
[----:B------:R-:W-:-:S00]  /*1540*/  BRA `(.L_x_9) ;  /* 0xfffffffc00fc7947 */ /* 0x000fc0000383ffff */
[----:B------:R-:W-:-:S00]  /*1550*/  NOP ;  /* 0x0000000000007918 */ /* 0x000fc00000000000 */
        /* <DEDUP_REMOVED lines=10> */
.L_x_10:


//--------------------- .nv.shared._Z6kernelPiS_Pxxi --------------------------
	.section	.nv.shared._Z6kernelPiS_Pxxi,"aw",@nobits
	.sectionflags	@""
	.align	8
.nv.shared._Z6kernelPiS_Pxxi:
	.zero		50176


//--------------------- .nv.shared.reserved.0     --------------------------
	.section	.nv.shared.reserved.0,"aw",@nobits
	.weak		__nv_reservedSMEM_offset_0_alias
	.size		__nv_reservedSMEM_offset_0_alias, 0, 64
	.other		__nv_reservedSMEM_offset_0_alias,@"STO_CUDA_RESERVED_SHARED STV_DEFAULT"
__nv_reservedSMEM_offset_0_alias:
	.zero		0
	.zero		64


//--------------------- .nv.constant0._Z6kernelPiS_Pxxi --------------------------
	.section	.nv.constant0._Z6kernelPiS_Pxxi,"a",@progbits
	.sectionflags	@""
	.align	4
.nv.constant0._Z6kernelPiS_Pxxi:
	.zero		932


//--------------------- SYMBOLS --------------------------

	.type		.nv.reservedSmem.offset0,@object
	.size		.nv.reservedSmem.offset0,0x4
	.type		.nv.reservedSmem.cap,@object
	.size		.nv.reservedSmem.cap,0x4
